//
// Generated by NVIDIA NVVM Compiler
//
// Compiler Build ID: CL-36424714
// Cuda compilation tools, release 13.0, V13.0.88
// Based on NVVM 20.0.0
//

.version 9.0
.target sm_100
.address_size 64

	// .globl	_Z3addPiS_S_
.extern .func  (.param .b32 func_retval0) vprintf
(
	.param .b64 vprintf_param_0,
	.param .b64 vprintf_param_1
)
;
.global .align 1 .b8 $str[29] = {73, 39, 109, 32, 97, 32, 112, 97, 100, 100, 105, 110, 103, 32, 116, 104, 114, 101, 97, 100, 32, 116, 105, 100, 61, 37, 100, 10};

.visible .entry _Z3addPiS_S_(
	.param .u64 .ptr .align 1 _Z3addPiS_S__param_0,
	.param .u64 .ptr .align 1 _Z3addPiS_S__param_1,
	.param .u64 .ptr .align 1 _Z3addPiS_S__param_2
)
{
	.local .align 8 .b8 	__local_depot0[8];
	.reg .b64 	%SP;
	.reg .b64 	%SPL;
	.reg .pred 	%p<2>;
	.reg .b32 	%r<10>;
	.reg .b64 	%rd<15>;

	mov.u64 	%SPL, __local_depot0;
	cvta.local.u64 	%SP, %SPL;
	ld.param.u64 	%rd1, [_Z3addPiS_S__param_0];
	ld.param.u64 	%rd2, [_Z3addPiS_S__param_1];
	ld.param.u64 	%rd3, [_Z3addPiS_S__param_2];
	mov.u32 	%r2, %ctaid.x;
	mov.u32 	%r3, %ntid.x;
	mov.u32 	%r4, %tid.x;
	mad.lo.s32 	%r1, %r2, %r3, %r4;
	setp.gt.s32 	%p1, %r1, 99;
	@%p1 bra 	$L__BB0_2;
	cvta.to.global.u64 	%rd8, %rd1;
	cvta.to.global.u64 	%rd9, %rd2;
	cvta.to.global.u64 	%rd10, %rd3;
	mul.wide.s32 	%rd11, %r1, 4;
	add.s64 	%rd12, %rd8, %rd11;
	ld.global.u32 	%r7, [%rd12];
	add.s64 	%rd13, %rd9, %rd11;
	ld.global.u32 	%r8, [%rd13];
	add.s32 	%r9, %r8, %r7;
	add.s64 	%rd14, %rd10, %rd11;
	st.global.u32 	[%rd14], %r9;
	bra.uni 	$L__BB0_3;
$L__BB0_2:
	add.u64 	%rd4, %SP, 0;
	add.u64 	%rd5, %SPL, 0;
	st.local.u32 	[%rd5], %r1;
	mov.u64 	%rd6, $str;
	cvta.global.u64 	%rd7, %rd6;
	{ // callseq 0, 0
	.param .b64 param0;
	st.param.b64 	[param0], %rd7;
	.param .b64 param1;
	st.param.b64 	[param1], %rd4;
	.param .b32 retval0;
	call.uni (retval0), 
	vprintf, 
	(
	param0, 
	param1
	);
	ld.param.b32 	%r5, [retval0];
	} // callseq 0
$L__BB0_3:
	ret;

}


// ===== COMPILED SASS (sm_100) =====

	.target	sm_100

	.elftype	@"ET_EXEC"


//--------------------- .note.nv.tkinfo           --------------------------
	.section	.note.nv.tkinfo,"",@"SHT_NOTE"
	.sectionflags	@"SHF_NOTE_NV_TKINFO"
	.tkinfo
        /*0018*/ 	.word	0x00000002
        /*0030*/ 	.string	""
        /*0030*/ 	.string	"ptxas"
        /*0030*/ 	.string	"Cuda compilation tools, release 13.0, V13.0.88"
        /*0030*/ 	.string	"Build cuda_13.0.r13.0/compiler.36424714_0"
        /*0030*/ 	.string	"-arch sm_100 -m 64 "



//--------------------- .note.nv.cuinfo           --------------------------
	.section	.note.nv.cuinfo,"",@"SHT_NOTE"
	.sectionflags	@"SHF_NOTE_NV_CUINFO"
        /*0018*/ 	.short	0x0002
        /*001a*/ 	.short	0x0064
        /*001c*/ 	.short	0x0082
	.zero		2


//--------------------- .nv.info                  --------------------------
	.section	.nv.info,"",@"SHT_CUDA_INFO"
	.align	4


	//----- nvinfo : EIATTR_REGCOUNT
	.align		4
        /*0000*/ 	.byte	0x04, 0x2f
        /*0002*/ 	.short	(.L_2 - .L_1)
	.align		4
.L_1:
        /*0004*/ 	.word	index@(_Z3addPiS_S_)
        /*0008*/ 	.word	0x00000018


	//----- nvinfo : EIATTR_FRAME_SIZE
	.align		4
.L_2:
        /*000c*/ 	.byte	0x04, 0x11
        /*000e*/ 	.short	(.L_4 - .L_3)
	.align		4
.L_3:
        /*0010*/ 	.word	index@(_Z3addPiS_S_)
        /*0014*/ 	.word	0x00000008


	//----- nvinfo : EIATTR_MIN_STACK_SIZE
	.align		4
.L_4:
        /*0018*/ 	.byte	0x04, 0x12
        /*001a*/ 	.short	(.L_6 - .L_5)
	.align		4
.L_5:
        /*001c*/ 	.word	index@(_Z3addPiS_S_)
        /*0020*/ 	.word	0x00000008
.L_6:


//--------------------- .nv.compat                --------------------------
	.section	.nv.compat,"",@"SHT_CUDA_COMPAT_INFO"
	.align	4
        /*0000*/ 	.byte	0x02, 0x09, 0x00, 0x00, 0x02, 0x02, 0x01, 0x00, 0x02, 0x05, 0x05, 0x00, 0x03, 0x07, 0x01, 0x01
        /*0010*/ 	.byte	0x02, 0x03, 0x00, 0x00, 0x02, 0x06, 0x01, 0x00, 0x04, 0x0b, 0x08, 0x00, 0x09, 0x00, 0x00, 0x00
        /*0020*/ 	.byte	0x00, 0x00, 0x00, 0x00


//--------------------- .nv.info._Z3addPiS_S_     --------------------------
	.section	.nv.info._Z3addPiS_S_,"",@"SHT_CUDA_INFO"
	.sectionflags	@""
	.align	4


	//----- nvinfo : EIATTR_CUDA_API_VERSION
	.align		4
        /*0000*/ 	.byte	0x04, 0x37
        /*0002*/ 	.short	(.L_8 - .L_7)
.L_7:
        /*0004*/ 	.word	0x00000082


	//----- nvinfo : EIATTR_KPARAM_INFO
	.align		4
.L_8:
        /*0008*/ 	.byte	0x04, 0x17
        /*000a*/ 	.short	(.L_10 - .L_9)
.L_9:
        /*000c*/ 	.word	0x00000000
        /*0010*/ 	.short	0x0002
        /*0012*/ 	.short	0x0010
        /*0014*/ 	.byte	0x00, 0xf5, 0x21, 0x00


	//----- nvinfo : EIATTR_KPARAM_INFO
	.align		4
.L_10:
        /*0018*/ 	.byte	0x04, 0x17
        /*001a*/ 	.short	(.L_12 - .L_11)
.L_11:
        /*001c*/ 	.word	0x00000000
        /*0020*/ 	.short	0x0001
        /*0022*/ 	.short	0x0008
        /*0024*/ 	.byte	0x00, 0xf5, 0x21, 0x00


	//----- nvinfo : EIATTR_KPARAM_INFO
	.align		4
.L_12:
        /*0028*/ 	.byte	0x04, 0x17
        /*002a*/ 	.short	(.L_14 - .L_13)
.L_13:
        /*002c*/ 	.word	0x00000000
        /*0030*/ 	.short	0x0000
        /*0032*/ 	.short	0x0000
        /*0034*/ 	.byte	0x00, 0xf5, 0x21, 0x00


	//----- nvinfo : EIATTR_SPARSE_MMA_MASK
	.align		4
.L_14:
        /*0038*/ 	.byte	0x03, 0x50
        /*003a*/ 	.short	0x0000


	//----- nvinfo : EIATTR_MAXREG_COUNT
	.align		4
        /*003c*/ 	.byte	0x03, 0x1b
        /*003e*/ 	.short	0x00ff


	//----- nvinfo : EIATTR_EXTERNS
	.align		4
        /*0040*/ 	.byte	0x04, 0x0f
        /*0042*/ 	.short	(.L_16 - .L_15)


	//   ....[0]....
	.align		4
.L_15:
        /*0044*/ 	.word	index@(vprintf)


	//----- nvinfo : EIATTR_MERCURY_ISA_VERSION
	.align		4
.L_16:
        /*0048*/ 	.byte	0x03, 0x5f
        /*004a*/ 	.short	0x0101


	//----- nvinfo : EIATTR_VRC_CTA_INIT_COUNT
	.align		4
        /*004c*/ 	.byte	0x02, 0x4a
	.zero		1
	.zero		1


	//----- nvinfo : EIATTR_SYSCALL_OFFSETS
	.align		4
        /*0050*/ 	.byte	0x04, 0x46
        /*0052*/ 	.short	(.L_18 - .L_17)


	//   ....[0]....
.L_17:
        /*0054*/ 	.word	0x000001f0


	//----- nvinfo : EIATTR_EXIT_INSTR_OFFSETS
	.align		4
.L_18:
        /*0058*/ 	.byte	0x04, 0x1c
        /*005a*/ 	.short	(.L_20 - .L_19)


	//   ....[0]....
.L_19:
        /*005c*/ 	.word	0x00000170


	//   ....[1]....
        /*0060*/ 	.word	0x00000200


	//----- nvinfo : EIATTR_CRS_STACK_SIZE
	.align		4
.L_20:
        /*0064*/ 	.byte	0x04, 0x1e
        /*0066*/ 	.short	(.L_22 - .L_21)
.L_21:
        /*0068*/ 	.word	0x00000000


	//----- nvinfo : EIATTR_CBANK_PARAM_SIZE
	.align		4
.L_22:
        /*006c*/ 	.byte	0x03, 0x19
        /*006e*/ 	.short	0x0018


	//----- nvinfo : EIATTR_PARAM_CBANK
	.align		4
        /*0070*/ 	.byte	0x04, 0x0a
        /*0072*/ 	.short	(.L_24 - .L_23)
	.align		4
.L_23:
        /*0074*/ 	.word	index@(.nv.constant0._Z3addPiS_S_)
        /*0078*/ 	.short	0x0380
        /*007a*/ 	.short	0x0018


	//----- nvinfo : EIATTR_SW_WAR
	.align		4
.L_24:
        /*007c*/ 	.byte	0x04, 0x36
        /*007e*/ 	.short	(.L_26 - .L_25)
.L_25:
        /*0080*/ 	.word	0x00000008
.L_26:


//--------------------- .nv.callgraph             --------------------------
	.section	.nv.callgraph,"",@"SHT_CUDA_CALLGRAPH"
	.align	4
	.sectionentsize	8
	.align		4
        /*0000*/ 	.word	0x00000000
	.align		4
        /*0004*/ 	.word	0xffffffff
	.align		4
        /*0008*/ 	.word	index@(_Z3addPiS_S_)
	.align		4
        /*000c*/ 	.word	index@(vprintf)
	.align		4
        /*0010*/ 	.word	0x00000000
	.align		4
        /*0014*/ 	.word	0xfffffffe
	.align		4
        /*0018*/ 	.word	0x00000000
	.align		4
        /*001c*/ 	.word	0xfffffffd
	.align		4
        /*0020*/ 	.word	0x00000000
	.align		4
        /*0024*/ 	.word	0xfffffffc


//--------------------- .nv.constant4             --------------------------
	.section	.nv.constant4,"a",@progbits
	.align	8
	.align		8
.nv.constant4:
        /*0000*/ 	.dword	vprintf
	.align		8
        /*0008*/ 	.dword	$str


//--------------------- .text._Z3addPiS_S_        --------------------------
	.section	.text._Z3addPiS_S_,"ax",@progbits
	.align	128
        .global         _Z3addPiS_S_
        .type           _Z3addPiS_S_,@function
        .size           _Z3addPiS_S_,(.L_x_3 - _Z3addPiS_S_)
        .other          _Z3addPiS_S_,@"STO_CUDA_ENTRY STV_DEFAULT"
_Z3addPiS_S_:
.text._Z3addPiS_S_:
[----:B------:R-:W0:Y:S01]  /*0000*/  LDC R1, c[0x0][0x37c] ;  /* 0x0000df00ff017b82 */ /* 0x000e220000000800 */
[----:B------:R-:W1:Y:S01]  /*0010*/  S2R R3, SR_TID.X ;  /* 0x0000000000037919 */ /* 0x000e620000002100 */
[----:B------:R-:W2:Y:S06]  /*0020*/  LDCU UR5, c[0x0][0x2fc] ;  /* 0x00005f80ff0577ac */ /* 0x000eac0008000800 */
[----:B------:R-:W1:Y:S01]  /*0030*/  S2UR UR6, SR_CTAID.X ;  /* 0x00000000000679c3 */ /* 0x000e620000002500 */
[----:B0-----:R-:W-:Y:S01]  /*0040*/  IADD3 R1, PT, PT, R1, -0x8, RZ ;  /* 0xfffffff801017810 */ /* 0x001fe20007ffe0ff */
[----:B------:R-:W0:Y:S06]  /*0050*/  LDCU UR4, c[0x0][0x2f8] ;  /* 0x00005f00ff0477ac */ /* 0x000e2c0008000800 */
[----:B------:R-:W1:Y:S01]  /*0060*/  LDC R0, c[0x0][0x360] ;  /* 0x0000d800ff007b82 */ /* 0x000e620000000800 */
[----:B0-----:R-:W-:-:S04]  /*0070*/  IADD3 R6, P1, PT, R1, UR4, RZ ;  /* 0x0000000401067c10 */ /* 0x001fc8000ff3e0ff */
[----:B--2---:R-:W-:Y:S01]  /*0080*/  IADD3.X R7, PT, PT, RZ, UR5, RZ, P1, !PT ;  /* 0x00000005ff077c10 */ /* 0x004fe20008ffe4ff */
[----:B-1----:R-:W-:-:S05]  /*0090*/  IMAD R0, R0, UR6, R3 ;  /* 0x0000000600007c24 */ /* 0x002fca000f8e0203 */
[----:B------:R-:W-:-:S13]  /*00a0*/  ISETP.GT.AND P0, PT, R0, 0x63, PT ;  /* 0x000000630000780c */ /* 0x000fda0003f04270 */
[----:B------:R-:W-:Y:S05]  /*00b0*/  @P0 BRA `(.L_x_0) ;  /* 0x0000000000300947 */ /* 0x000fea0003800000 */
[----:B------:R-:W0:Y:S01]  /*00c0*/  LDC.64 R2, c[0x0][0x380] ;  /* 0x0000e000ff027b82 */ /* 0x000e220000000a00 */
[----:B------:R-:W1:Y:S07]  /*00d0*/  LDCU.64 UR4, c[0x0][0x358] ;  /* 0x00006b00ff0477ac */ /* 0x000e6e0008000a00 */
[----:B------:R-:W2:Y:S08]  /*00e0*/  LDC.64 R4, c[0x0][0x388] ;  /* 0x0000e200ff047b82 */ /* 0x000eb00000000a00 */
[----:B------:R-:W3:Y:S01]  /*00f0*/  LDC.64 R6, c[0x0][0x390] ;  /* 0x0000e400ff067b82 */ /* 0x000ee20000000a00 */
[----:B0-----:R-:W-:-:S06]  /*0100*/  IMAD.WIDE R2, R0, 0x4, R2 ;  /* 0x0000000400027825 */ /* 0x001fcc00078e0202 */
[----:B-1----:R-:W4:Y:S01]  /*0110*/  LDG.E R2, desc[UR4][R2.64] ;  /* 0x0000000402027981 */ /* 0x002f22000c1e1900 */
[----:B--2---:R-:W-:-:S06]  /*0120*/  IMAD.WIDE R4, R0, 0x4, R4 ;  /* 0x0000000400047825 */ /* 0x004fcc00078e0204 */
[----:B------:R-:W4:Y:S01]  /*0130*/  LDG.E R5, desc[UR4][R4.64] ;  /* 0x0000000404057981 */ /* 0x000f22000c1e1900 */
[----:B---3--:R-:W-:-:S04]  /*0140*/  IMAD.WIDE R6, R0, 0x4, R6 ;  /* 0x0000000400067825 */ /* 0x008fc800078e0206 */
[----:B----4-:R-:W-:-:S05]  /*0150*/  IMAD.IADD R9, R2, 0x1, R5 ;  /* 0x0000000102097824 */ /* 0x010fca00078e0205 */
[----:B------:R-:W-:Y:S01]  /*0160*/  STG.E desc[UR4][R6.64], R9 ;  /* 0x0000000906007986 */ /* 0x000fe2000c101904 */
[----:B------:R-:W-:Y:S05]  /*0170*/  EXIT ;  /* 0x000000000000794d */ /* 0x000fea0003800000 */
.L_x_0:
[----:B------:R-:W-:Y:S01]  /*0180*/  MOV R2, 0x0 ;  /* 0x0000000000027802 */ /* 0x000fe20000000f00 */
[----:B------:R0:W-:Y:S01]  /*0190*/  STL [R1], R0 ;  /* 0x0000000001007387 */ /* 0x0001e20000100800 */
[----:B------:R-:W1:Y:S04]  /*01a0*/  LDCU.64 UR4, c[0x4][0x8] ;  /* 0x01000100ff0477ac */ /* 0x000e680008000a00 */
[----:B------:R-:W2:Y:S01]  /*01b0*/  LDC.64 R2, c[0x4][R2] ;  /* 0x0100000002027b82 */ /* 0x000ea20000000a00 */
[----:B-1----:R-:W-:Y:S01]  /*01c0*/  MOV R4, UR4 ;  /* 0x0000000400047c02 */ /* 0x002fe20008000f00 */
[----:B0-----:R-:W-:-:S07]  /*01d0*/  IMAD.U32 R5, RZ, RZ, UR5 ;  /* 0x00000005ff057e24 */ /* 0x001fce000f8e00ff */
[----:B------:R-:W-:-:S07]  /*01e0*/  LEPC R20, `(.L_x_1) ;  /* 0x000000001014794e */ /* 0x000fce0000000000 */
[----:B--2---:R-:W-:Y:S05]  /*01f0*/  CALL.ABS.NOINC R2 ;  /* 0x0000000002007343 */ /* 0x004fea0003c00000 */
.L_x_1:
[----:B------:R-:W-:Y:S05]  /*0200*/  EXIT ;  /* 0x000000000000794d */ /* 0x000fea0003800000 */
.L_x_2:
[----:B------:R-:W-:-:S00]  /*0210*/  BRA `(.L_x_2) ;  /* 0xfffffffc00fc7947 */ /* 0x000fc0000383ffff */
[----:B------:R-:W-:-:S00]  /*0220*/  NOP ;  /* 0x0000000000007918 */ /* 0x000fc00000000000 */
        /* <DEDUP_REMOVED lines=13> */
.L_x_3:


//--------------------- .nv.global.init           --------------------------
	.section	.nv.global.init,"aw",@progbits
.nv.global.init:
	.type		$str,@object
	.size		$str,(.L_0 - $str)
$str:
        /*0000*/ 	.byte	0x49, 0x27, 0x6d, 0x20, 0x61, 0x20, 0x70, 0x61, 0x64, 0x64, 0x69, 0x6e, 0x67, 0x20, 0x74, 0x68
        /*0010*/ 	.byte	0x72, 0x65, 0x61, 0x64, 0x20, 0x74, 0x69, 0x64, 0x3d, 0x25, 0x64, 0x0a, 0x00
.L_0:


//--------------------- .nv.shared.reserved.0     --------------------------
	.section	.nv.shared.reserved.0,"aw",@nobits
	.weak		__nv_reservedSMEM_offset_0_alias
	.size		__nv_reservedSMEM_offset_0_alias, 0, 64
	.other		__nv_reservedSMEM_offset_0_alias,@"STO_CUDA_RESERVED_SHARED STV_DEFAULT"
__nv_reservedSMEM_offset_0_alias:
	.zero		0
	.zero		64


//--------------------- .nv.constant0._Z3addPiS_S_ --------------------------
	.section	.nv.constant0._Z3addPiS_S_,"a",@progbits
	.sectionflags	@""
	.align	4
.nv.constant0._Z3addPiS_S_:
	.zero		920


//--------------------- SYMBOLS --------------------------

	.type		.nv.reservedSmem.offset0,@object
	.size		.nv.reservedSmem.offset0,0x4
	.type		vprintf,@function
